	.headerflags	@"EF_CUDA_TEXMODE_UNIFIED EF_CUDA_64BIT_ADDRESS EF_CUDA_ACCELERATORS EF_CUDA_SM90 EF_CUDA_VIRTUAL_SM(EF_CUDA_SM90)"
	.elftype	@"ET_EXEC"


//--------------------- .nv.info                  --------------------------
	.section	.nv.info,"",@"SHT_CUDA_INFO"
	.align	4


	//----- nvinfo : EIATTR_REGCOUNT
	.align		4
        /*0000*/ 	.byte	0x04, 0x2f
        /*0002*/ 	.short	(.L_1 - .L_0)
	.align		4
.L_0:
        /*0004*/ 	.word	index@(triton_poi_fused_convolution_27)
        /*0008*/ 	.word	0x0000001c


	//----- nvinfo : EIATTR_MIN_STACK_SIZE
	.align		4
.L_1:
        /*000c*/ 	.byte	0x04, 0x12
        /*000e*/ 	.short	(.L_3 - .L_2)
	.align		4
.L_2:
        /*0010*/ 	.word	index@(triton_poi_fused_convolution_27)
        /*0014*/ 	.word	0x00000000


	//----- nvinfo : EIATTR_FRAME_SIZE
	.align		4
.L_3:
        /*0018*/ 	.byte	0x04, 0x11
        /*001a*/ 	.short	(.L_5 - .L_4)
	.align		4
.L_4:
        /*001c*/ 	.word	index@(triton_poi_fused_convolution_27)
        /*0020*/ 	.word	0x00000000


	//----- nvinfo : EIATTR_MIN_STACK_SIZE
	.align		4
.L_5:
        /*0024*/ 	.byte	0x04, 0x12
        /*0026*/ 	.short	(.L_7 - .L_6)
	.align		4
.L_6:
        /*0028*/ 	.word	index@(triton_poi_fused_convolution_27)
        /*002c*/ 	.word	0x00000000
.L_7:


//--------------------- .nv.info.triton_poi_fused_convolution_27 --------------------------
	.section	.nv.info.triton_poi_fused_convolution_27,"",@"SHT_CUDA_INFO"
	.sectionflags	@""
	.align	4


	//----- nvinfo : EIATTR_CUDA_API_VERSION
	.align		4
        /*0000*/ 	.byte	0x04, 0x37
        /*0002*/ 	.short	(.L_9 - .L_8)
.L_8:
        /*0004*/ 	.word	0x0000007c


	//----- nvinfo : EIATTR_KPARAM_INFO
	.align		4
.L_9:
        /*0008*/ 	.byte	0x04, 0x17
        /*000a*/ 	.short	(.L_11 - .L_10)
.L_10:
        /*000c*/ 	.word	0x00000000
        /*0010*/ 	.short	0x0004
        /*0012*/ 	.short	0x001c
        /*0014*/ 	.byte	0x00, 0xf0, 0x11, 0x00


	//----- nvinfo : EIATTR_KPARAM_INFO
	.align		4
.L_11:
        /*0018*/ 	.byte	0x04, 0x17
        /*001a*/ 	.short	(.L_13 - .L_12)
.L_12:
        /*001c*/ 	.word	0x00000000
        /*0020*/ 	.short	0x0003
        /*0022*/ 	.short	0x0018
        /*0024*/ 	.byte	0x00, 0xf0, 0x11, 0x00


	//----- nvinfo : EIATTR_KPARAM_INFO
	.align		4
.L_13:
        /*0028*/ 	.byte	0x04, 0x17
        /*002a*/ 	.short	(.L_15 - .L_14)
.L_14:
        /*002c*/ 	.word	0x00000000
        /*0030*/ 	.short	0x0002
        /*0032*/ 	.short	0x0010
        /*0034*/ 	.byte	0x00, 0xf4, 0x21, 0x00


	//----- nvinfo : EIATTR_KPARAM_INFO
	.align		4
.L_15:
        /*0038*/ 	.byte	0x04, 0x17
        /*003a*/ 	.short	(.L_17 - .L_16)
.L_16:
        /*003c*/ 	.word	0x00000000
        /*0040*/ 	.short	0x0001
        /*0042*/ 	.short	0x0008
        /*0044*/ 	.byte	0x00, 0xf4, 0x21, 0x00


	//----- nvinfo : EIATTR_KPARAM_INFO
	.align		4
.L_17:
        /*0048*/ 	.byte	0x04, 0x17
        /*004a*/ 	.short	(.L_19 - .L_18)
.L_18:
        /*004c*/ 	.word	0x00000000
        /*0050*/ 	.short	0x0000
        /*0052*/ 	.short	0x0000
        /*0054*/ 	.byte	0x00, 0xf4, 0x21, 0x00


	//----- nvinfo : EIATTR_SPARSE_MMA_MASK
	.align		4
.L_19:
        /*0058*/ 	.byte	0x03, 0x50
        /*005a*/ 	.short	0x0000


	//----- nvinfo : EIATTR_MAXREG_COUNT
	.align		4
        /*005c*/ 	.byte	0x03, 0x1b
        /*005e*/ 	.short	0x00ff


	//----- nvinfo : EIATTR_EXIT_INSTR_OFFSETS
	.align		4
        /*0060*/ 	.byte	0x04, 0x1c
        /*0062*/ 	.short	(.L_21 - .L_20)


	//   ....[0]....
.L_20:
        /*0064*/ 	.word	0x00000650


	//   ....[1]....
        /*0068*/ 	.word	0x00000670


	//----- nvinfo : EIATTR_REQNTID
	.align		4
.L_21:
        /*006c*/ 	.byte	0x04, 0x10
        /*006e*/ 	.short	(.L_23 - .L_22)
.L_22:
        /*0070*/ 	.word	0x00000080
        /*0074*/ 	.word	0x00000001
        /*0078*/ 	.word	0x00000001


	//----- nvinfo : EIATTR_CBANK_PARAM_SIZE
	.align		4
.L_23:
        /*007c*/ 	.byte	0x03, 0x19
        /*007e*/ 	.short	0x0020


	//----- nvinfo : EIATTR_PARAM_CBANK
	.align		4
        /*0080*/ 	.byte	0x04, 0x0a
        /*0082*/ 	.short	(.L_25 - .L_24)
	.align		4
.L_24:
        /*0084*/ 	.word	index@(.nv.constant0.triton_poi_fused_convolution_27)
        /*0088*/ 	.short	0x0210
        /*008a*/ 	.short	0x0020


	//----- nvinfo : EIATTR_SW_WAR
	.align		4
.L_25:
        /*008c*/ 	.byte	0x04, 0x36
        /*008e*/ 	.short	(.L_27 - .L_26)
.L_26:
        /*0090*/ 	.word	0x00000008
.L_27:


//--------------------- .nv.callgraph             --------------------------
	.section	.nv.callgraph,"",@"SHT_CUDA_CALLGRAPH"
	.align	4
	.sectionentsize	8
	.align		4
        /*0000*/ 	.word	0x00000000
	.align		4
        /*0004*/ 	.word	0xffffffff
	.align		4
        /*0008*/ 	.word	0x00000000
	.align		4
        /*000c*/ 	.word	0xfffffffe
	.align		4
        /*0010*/ 	.word	0x00000000
	.align		4
        /*0014*/ 	.word	0xfffffffd
	.align		4
        /*0018*/ 	.word	0x00000000
	.align		4
        /*001c*/ 	.word	0xfffffffc


//--------------------- .text.triton_poi_fused_convolution_27 --------------------------
	.section	.text.triton_poi_fused_convolution_27,"ax",@progbits
	.sectionflags	@"SHF_BARRIERS=1"
	.align	128
        .global         triton_poi_fused_convolution_27
        .type           triton_poi_fused_convolution_27,@function
        .size           triton_poi_fused_convolution_27,(.L_x_1 - triton_poi_fused_convolution_27)
        .other          triton_poi_fused_convolution_27,@"STO_CUDA_ENTRY STV_DEFAULT"
triton_poi_fused_convolution_27:
.text.triton_poi_fused_convolution_27:
[----:B------:R-:W0:Y:S02]  /*0000*/  LDC R1, c[0x0][0x28] ;  /* 0x00000a00ff017b82 */ /* 0x000e240000000800 */
[----:B------:R-:W1:Y:S01]  /*0010*/  S2R R14, SR_TID.X ;  /* 0x00000000000e7919 */ /* 0x000e620000002100 */
[----:B------:R-:W-:Y:S01]  /*0020*/  CS2R R10, SRZ ;  /* 0x00000000000a7805 */ /* 0x000fe2000001ff00 */
[----:B------:R-:W-:Y:S01]  /*0030*/  ULDC.64 UR6, c[0x0][0x208] ;  /* 0x0000820000067ab9 */ /* 0x000fe20000000a00 */
[----:B------:R-:W2:Y:S01]  /*0040*/  S2R R0, SR_CTAID.Y ;  /* 0x0000000000007919 */ /* 0x000ea20000002600 */
[----:B------:R-:W3:Y:S01]  /*0050*/  S2R R3, SR_CTAID.X ;  /* 0x0000000000037919 */ /* 0x000ee20000002500 */
[----:B------:R-:W4:Y:S08]  /*0060*/  S2UR UR5, SR_CgaCtaId ;  /* 0x00000000000579c3 */ /* 0x000f300000008800 */
[----:B------:R-:W5:Y:S01]  /*0070*/  LDC.64 R12, c[0x0][0x218] ;  /* 0x00008600ff0c7b82 */ /* 0x000f620000000a00 */
[----:B-1----:R-:W-:Y:S01]  /*0080*/  IMAD.SHL.U32 R15, R14, 0x4, RZ ;  /* 0x000000040e0f7824 */ /* 0x002fe200078e00ff */
[----:B------:R-:W-:-:S02]  /*0090*/  SHF.R.U32.HI R17, RZ, 0x6, R14 ;  /* 0x00000006ff117819 */ /* 0x000fc4000001160e */
[--C-:B--2---:R-:W-:Y:S02]  /*00a0*/  SHF.R.S32.HI R16, RZ, 0x17, R0.reuse ;  /* 0x00000017ff107819 */ /* 0x104fe40000011400 */
[----:B------:R-:W-:Y:S02]  /*00b0*/  LOP3.LUT R5, R15, 0xfc, RZ, 0xc0, !PT ;  /* 0x000000fc0f057812 */ /* 0x000fe400078ec0ff */
[----:B------:R-:W-:Y:S01]  /*00c0*/  SGXT R16, R16, 0x1 ;  /* 0x000000011010781a */ /* 0x000fe20000000200 */
[----:B---3--:R-:W-:Y:S01]  /*00d0*/  IMAD.SHL.U32 R2, R3, 0x4, RZ ;  /* 0x0000000403027824 */ /* 0x008fe200078e00ff */
[----:B------:R-:W-:Y:S02]  /*00e0*/  PRMT R7, R5, 0x6540, R0 ;  /* 0x0000654005077816 */ /* 0x000fe40000000000 */
[----:B------:R-:W1:Y:S01]  /*00f0*/  LDC.64 R4, c[0x0][0x210] ;  /* 0x00008400ff047b82 */ /* 0x000e620000000a00 */
[----:B------:R-:W-:Y:S02]  /*0100*/  SGXT.U32 R17, R17, 0x1 ;  /* 0x000000011111781a */ /* 0x000fe40000000000 */
[----:B------:R-:W-:-:S04]  /*0110*/  LEA.HI R6, R16, R7, RZ, 0x8 ;  /* 0x0000000710067211 */ /* 0x000fc800078f40ff */
[C---:B------:R-:W-:Y:S01]  /*0120*/  LOP3.LUT R8, R6.reuse, 0xffffff00, RZ, 0xc0, !PT ;  /* 0xffffff0006087812 */ /* 0x040fe200078ec0ff */
[----:B------:R-:W-:Y:S01]  /*0130*/  IMAD.SHL.U32 R9, R6, 0x4, RZ ;  /* 0x0000000406097824 */ /* 0x000fe200078e00ff */
[----:B------:R-:W-:-:S04]  /*0140*/  LOP3.LUT R6, R2, R17, RZ, 0xfc, !PT ;  /* 0x0000001102067212 */ /* 0x000fc800078efcff */
[----:B------:R-:W-:Y:S02]  /*0150*/  LOP3.LUT R9, R9, 0xfffffc00, RZ, 0xc0, !PT ;  /* 0xfffffc0009097812 */ /* 0x000fe400078ec0ff */
[----:B------:R-:W-:Y:S02]  /*0160*/  ISETP.GE.AND P0, PT, R6, 0x4, PT ;  /* 0x000000040600780c */ /* 0x000fe40003f06270 */
[----:B------:R-:W-:Y:S02]  /*0170*/  IADD3 R8, R9, R7, -R8 ;  /* 0x0000000709087210 */ /* 0x000fe40007ffe808 */
[----:B------:R-:W-:-:S03]  /*0180*/  LOP3.LUT R7, R2, 0x2, R17, 0xfe, !PT ;  /* 0x0000000202077812 */ /* 0x000fc600078efe11 */
[--C-:B------:R-:W-:Y:S01]  /*0190*/  IMAD R19, R6, 0x100, R8.reuse ;  /* 0x0000010006137824 */ /* 0x100fe200078e0208 */
[C---:B------:R-:W-:Y:S01]  /*01a0*/  ISETP.GE.AND P1, PT, R7.reuse, 0x4, PT ;  /* 0x000000040700780c */ /* 0x040fe20003f26270 */
[----:B------:R-:W-:Y:S01]  /*01b0*/  IMAD R23, R7, 0x100, R8 ;  /* 0x0000010007177824 */ /* 0x000fe200078e0208 */
[----:B------:R-:W-:Y:S01]  /*01c0*/  CS2R R6, SRZ ;  /* 0x0000000000067805 */ /* 0x000fe2000001ff00 */
[----:B-1----:R-:W-:Y:S01]  /*01d0*/  IMAD.WIDE R18, R19, 0x4, R4 ;  /* 0x0000000413127825 */ /* 0x002fe200078e0204 */
[----:B------:R-:W-:-:S03]  /*01e0*/  CS2R R8, SRZ ;  /* 0x0000000000087805 */ /* 0x000fc6000001ff00 */
[----:B------:R-:W-:Y:S01]  /*01f0*/  IMAD.WIDE R22, R23, 0x4, R4 ;  /* 0x0000000417167825 */ /* 0x000fe200078e0204 */
[----:B------:R-:W-:Y:S02]  /*0200*/  CS2R R4, SRZ ;  /* 0x0000000000047805 */ /* 0x000fe4000001ff00 */
[----:B------:R-:W2:Y:S04]  /*0210*/  @!P0 LDG.E.EL.128 R8, desc[UR6][R18.64] ;  /* 0x0000000612088981 */ /* 0x000ea8000c2e1d00 */
[----:B------:R-:W3:Y:S01]  /*0220*/  @!P1 LDG.E.EL.128 R4, desc[UR6][R22.64] ;  /* 0x0000000616049981 */ /* 0x000ee2000c2e1d00 */
[----:B------:R-:W-:Y:S01]  /*0230*/  IMAD.SHL.U32 R20, R14, 0x10, RZ ;  /* 0x000000100e147824 */ /* 0x000fe200078e00ff */
[----:B------:R-:W-:Y:S02]  /*0240*/  UMOV UR4, 0x400 ;  /* 0x0000040000047882 */ /* 0x000fe40000000000 */
[----:B----4-:R-:W-:-:S02]  /*0250*/  UPRMT UR4, UR5, 0x654, UR4 ;  /* 0x0000065405047896 */ /* 0x010fc40008000004 */
[----:B------:R-:W-:Y:S01]  /*0260*/  LOP3.LUT R20, R20, 0x3f0, RZ, 0xc0, !PT ;  /* 0x000003f014147812 */ /* 0x000fe200078ec0ff */
[----:B------:R-:W-:-:S03]  /*0270*/  IMAD.SHL.U32 R21, R14, 0x2, RZ ;  /* 0x000000020e157824 */ /* 0x000fc600078e00ff */
[C---:B------:R-:W-:Y:S01]  /*0280*/  LOP3.LUT R17, R20.reuse, R17, RZ, 0xfc, !PT ;  /* 0x0000001114117212 */ /* 0x040fe200078efcff */
[----:B------:R-:W-:Y:S01]  /*0290*/  VIADD R20, R20, UR4 ;  /* 0x0000000414147c36 */ /* 0x000fe20008000000 */
[----:B------:R-:W-:-:S03]  /*02a0*/  LOP3.LUT R21, R21, 0xfe, RZ, 0xc0, !PT ;  /* 0x000000fe15157812 */ /* 0x000fc600078ec0ff */
[----:B------:R-:W-:Y:S01]  /*02b0*/  IMAD R17, R17, 0x4, R20 ;  /* 0x0000000411117824 */ /* 0x000fe200078e0214 */
[----:B------:R-:W-:-:S04]  /*02c0*/  PRMT R25, R21, 0x6540, R0 ;  /* 0x0000654015197816 */ /* 0x000fc80000000000 */
[----:B------:R-:W-:-:S04]  /*02d0*/  LEA.HI R16, R16, R25, RZ, 0x8 ;  /* 0x0000001910107211 */ /* 0x000fc800078f40ff */
[----:B------:R-:W-:-:S05]  /*02e0*/  LOP3.LUT R16, R16, 0xffffff00, RZ, 0xc0, !PT ;  /* 0xffffff0010107812 */ /* 0x000fca00078ec0ff */
[----:B------:R-:W-:-:S04]  /*02f0*/  IMAD.IADD R25, R25, 0x1, -R16 ;  /* 0x0000000119197824 */ /* 0x000fc800078e0a10 */
[----:B-----5:R-:W-:Y:S01]  /*0300*/  IMAD.WIDE R12, R25, 0x4, R12 ;  /* 0x00000004190c7825 */ /* 0x020fe200078e020c */
[----:B--2---:R-:W-:Y:S04]  /*0310*/  STS [R17], R8 ;  /* 0x0000000811007388 */ /* 0x004fe80000000800 */
[----:B---3--:R1:W-:Y:S04]  /*0320*/  STS [R17+0x8], R4 ;  /* 0x0000080411007388 */ /* 0x0083e80000000800 */
[----:B------:R-:W-:Y:S04]  /*0330*/  STS [R17+0x1c], R5 ;  /* 0x00001c0511007388 */ /* 0x000fe80000000800 */
[----:B------:R-:W-:Y:S04]  /*0340*/  STS [R17+0x30], R6 ;  /* 0x0000300611007388 */ /* 0x000fe80000000800 */
[----:B------:R-:W-:Y:S04]  /*0350*/  STS [R17+0x44], R7 ;  /* 0x0000440711007388 */ /* 0x000fe80000000800 */
[----:B------:R2:W-:Y:S04]  /*0360*/  STS [R17+0x14], R9 ;  /* 0x0000140911007388 */ /* 0x0005e80000000800 */
[----:B------:R-:W-:Y:S04]  /*0370*/  STS [R17+0x28], R10 ;  /* 0x0000280a11007388 */ /* 0x000fe80000000800 */
[----:B------:R3:W-:Y:S01]  /*0380*/  STS [R17+0x3c], R11 ;  /* 0x00003c0b11007388 */ /* 0x0007e20000000800 */
[----:B------:R-:W-:Y:S06]  /*0390*/  BAR.SYNC.DEFER_BLOCKING 0x0 ;  /* 0x0000000000007b1d */ /* 0x000fec0000010000 */
[----:B------:R-:W4:Y:S01]  /*03a0*/  LDG.E.EL.64 R12, desc[UR6][R12.64] ;  /* 0x000000060c0c7981 */ /* 0x000f22000c2e1b00 */
[----:B------:R-:W-:-:S05]  /*03b0*/  LOP3.LUT R15, R15, 0x1fc, RZ, 0xc0, !PT ;  /* 0x000001fc0f0f7812 */ /* 0x000fca00078ec0ff */
[----:B-1----:R-:W-:-:S04]  /*03c0*/  VIADD R4, R15, UR4 ;  /* 0x000000040f047c36 */ /* 0x002fc80008000000 */
[----:B------:R-:W-:Y:S01]  /*03d0*/  IMAD R19, R15, 0x4, R4 ;  /* 0x000000040f137824 */ /* 0x000fe200078e0204 */
[----:B------:R-:W-:-:S04]  /*03e0*/  LOP3.LUT R18, R14, 0x7f, RZ, 0xc0, !PT ;  /* 0x0000007f0e127812 */ /* 0x000fc800078ec0ff */
[----:B------:R-:W-:Y:S04]  /*03f0*/  LDS R4, [R19] ;  /* 0x0000000013047984 */ /* 0x000fe80000000800 */
[----:B------:R-:W-:Y:S04]  /*0400*/  LDS R5, [R19+0x4] ;  /* 0x0000040013057984 */ /* 0x000fe80000000800 */
[----:B------:R-:W-:Y:S04]  /*0410*/  LDS R6, [R19+0x8] ;  /* 0x0000080013067984 */ /* 0x000fe80000000800 */
[----:B------:R-:W-:Y:S04]  /*0420*/  LDS R7, [R19+0xc] ;  /* 0x00000c0013077984 */ /* 0x000fe80000000800 */
[----:B------:R-:W-:Y:S04]  /*0430*/  LDS R15, [R19+0xa00] ;  /* 0x000a0000130f7984 */ /* 0x000fe80000000800 */
[----:B------:R-:W-:Y:S04]  /*0440*/  LDS R14, [R19+0xa04] ;  /* 0x000a0400130e7984 */ /* 0x000fe80000000800 */
[----:B------:R-:W-:Y:S04]  /*0450*/  LDS R10, [R19+0xa08] ;  /* 0x000a0800130a7984 */ /* 0x000fe80000000800 */
[----:B------:R-:W-:Y:S01]  /*0460*/  LDS R11, [R19+0xa0c] ;  /* 0x000a0c00130b7984 */ /* 0x000fe20000000800 */
[----:B------:R-:W-:Y:S01]  /*0470*/  LEA R21, R21, UR4, 0x3 ;  /* 0x0000000415157c11 */ /* 0x000fe2000f8e18ff */
[----:B------:R-:W-:Y:S01]  /*0480*/  BAR.SYNC.DEFER_BLOCKING 0x0 ;  /* 0x0000000000007b1d */ /* 0x000fe20000010000 */
[----:B------:R-:W-:-:S02]  /*0490*/  LEA R20, R18, UR4, 0x3 ;  /* 0x0000000412147c11 */ /* 0x000fc4000f8e18ff */
[----:B------:R-:W-:-:S04]  /*04a0*/  LOP3.LUT R8, R18, 0x80, RZ, 0xfc, !PT ;  /* 0x0000008012087812 */ /* 0x000fc800078efcff */
[----:B------:R-:W-:Y:S02]  /*04b0*/  LEA R16, R8, UR4, 0x3 ;  /* 0x0000000408107c11 */ /* 0x000fe4000f8e18ff */
[----:B--2---:R-:W1:Y:S01]  /*04c0*/  LDC.64 R8, c[0x0][0x220] ;  /* 0x00008800ff087b82 */ /* 0x004e620000000a00 */
[----:B---3--:R-:W-:Y:S01]  /*04d0*/  IMAD.SHL.U32 R17, R0, 0x100, RZ ;  /* 0x0000010000117824 */ /* 0x008fe200078e00ff */
[----:B------:R-:W-:Y:S02]  /*04e0*/  PRMT R0, R18, 0x6540, R0 ;  /* 0x0000654012007816 */ /* 0x000fe40000000000 */
[----:B------:R-:W-:Y:S02]  /*04f0*/  ISETP.GE.AND P0, PT, R2, 0x4, PT ;  /* 0x000000040200780c */ /* 0x000fe40003f06270 */
[----:B------:R-:W-:Y:S01]  /*0500*/  LOP3.LUT R18, R17, 0x80, R18, 0xfe, !PT ;  /* 0x0000008011127812 */ /* 0x000fe200078efe12 */
[----:B------:R-:W-:-:S04]  /*0510*/  IMAD.IADD R0, R0, 0x1, R3 ;  /* 0x0000000100007824 */ /* 0x000fc800078e0203 */
[----:B------:R-:W-:Y:S02]  /*0520*/  IMAD.IADD R18, R18, 0x1, R3 ;  /* 0x0000000112127824 */ /* 0x000fe400078e0203 */
[----:B------:R-:W-:-:S04]  /*0530*/  IMAD.SHL.U32 R3, R0, 0x4, RZ ;  /* 0x0000000400037824 */ /* 0x000fc800078e00ff */
[----:B-1----:R-:W-:Y:S01]  /*0540*/  IMAD.WIDE R2, R3, 0x4, R8 ;  /* 0x0000000403027825 */ /* 0x002fe200078e0208 */
[----:B----4-:R-:W-:Y:S04]  /*0550*/  STS [R21], R12 ;  /* 0x0000000c15007388 */ /* 0x010fe80000000800 */
[----:B------:R1:W-:Y:S01]  /*0560*/  STS [R21+0x8], R13 ;  /* 0x0000080d15007388 */ /* 0x0003e20000000800 */
[----:B------:R-:W-:Y:S06]  /*0570*/  BAR.SYNC.DEFER_BLOCKING 0x0 ;  /* 0x0000000000007b1d */ /* 0x000fec0000010000 */
[----:B------:R-:W2:Y:S04]  /*0580*/  LDS R20, [R20] ;  /* 0x0000000014147984 */ /* 0x000ea80000000800 */
[----:B------:R-:W3:Y:S01]  /*0590*/  LDS R16, [R16] ;  /* 0x0000000010107984 */ /* 0x000ee20000000800 */
[----:B-1----:R-:W-:-:S04]  /*05a0*/  IMAD.SHL.U32 R13, R18, 0x4, RZ ;  /* 0x00000004120d7824 */ /* 0x002fc800078e00ff */
[----:B------:R-:W-:-:S04]  /*05b0*/  IMAD.WIDE R12, R13, 0x4, R8 ;  /* 0x000000040d0c7825 */ /* 0x000fc800078e0208 */
[--C-:B--2---:R-:W-:Y:S01]  /*05c0*/  FADD R4, R4, R20.reuse ;  /* 0x0000001404047221 */ /* 0x104fe20000000000 */
[--C-:B------:R-:W-:Y:S01]  /*05d0*/  FADD R5, R5, R20.reuse ;  /* 0x0000001405057221 */ /* 0x100fe20000000000 */
[--C-:B------:R-:W-:Y:S01]  /*05e0*/  FADD R6, R6, R20.reuse ;  /* 0x0000001406067221 */ /* 0x100fe20000000000 */
[----:B------:R-:W-:Y:S01]  /*05f0*/  FADD R7, R7, R20 ;  /* 0x0000001407077221 */ /* 0x000fe20000000000 */
[--C-:B---3--:R-:W-:Y:S01]  /*0600*/  FADD R8, R15, R16.reuse ;  /* 0x000000100f087221 */ /* 0x108fe20000000000 */
[----:B------:R-:W-:-:S03]  /*0610*/  FADD R9, R14, R16 ;  /* 0x000000100e097221 */ /* 0x000fc60000000000 */
[----:B------:R1:W-:Y:S01]  /*0620*/  @!P0 STG.E.128 desc[UR6][R2.64], R4 ;  /* 0x0000000402008986 */ /* 0x0003e2000c101d06 */
[--C-:B------:R-:W-:Y:S01]  /*0630*/  FADD R10, R10, R16.reuse ;  /* 0x000000100a0a7221 */ /* 0x100fe20000000000 */
[----:B------:R-:W-:Y:S01]  /*0640*/  FADD R11, R11, R16 ;  /* 0x000000100b0b7221 */ /* 0x000fe20000000000 */
[----:B------:R-:W-:Y:S06]  /*0650*/  @P0 EXIT ;  /* 0x000000000000094d */ /* 0x000fec0003800000 */
[----:B------:R-:W-:Y:S01]  /*0660*/  STG.E.128 desc[UR6][R12.64], R8 ;  /* 0x000000080c007986 */ /* 0x000fe2000c101d06 */
[----:B------:R-:W-:Y:S05]  /*0670*/  EXIT ;  /* 0x000000000000794d */ /* 0x000fea0003800000 */
.L_x_0:
[----:B------:R-:W-:-:S00]  /*0680*/  BRA `(.L_x_0) ;  /* 0xfffffffc00fc7947 */ /* 0x000fc0000383ffff */
[----:B------:R-:W-:-:S00]  /*0690*/  NOP ;  /* 0x0000000000007918 */ /* 0x000fc00000000000 */
        /* <DEDUP_REMOVED lines=14> */
.L_x_1:


//--------------------- .nv.shared.triton_poi_fused_convolution_27 --------------------------
	.section	.nv.shared.triton_poi_fused_convolution_27,"aw",@nobits
	.sectionflags	@""
	.align	16
	.zero		1024


//--------------------- .nv.constant0.triton_poi_fused_convolution_27 --------------------------
	.section	.nv.constant0.triton_poi_fused_convolution_27,"a",@progbits
	.sectionflags	@""
	.align	4
.nv.constant0.triton_poi_fused_convolution_27:
	.zero		560
